	.headerflags	@"EF_CUDA_TEXMODE_UNIFIED EF_CUDA_64BIT_ADDRESS EF_CUDA_ACCELERATORS EF_CUDA_SM90 EF_CUDA_VIRTUAL_SM(EF_CUDA_SM90)"
	.elftype	@"ET_EXEC"


//--------------------- .nv.info                  --------------------------
	.section	.nv.info,"",@"SHT_CUDA_INFO"
	.align	4


	//----- nvinfo : EIATTR_REGCOUNT
	.align		4
        /*0000*/ 	.byte	0x04, 0x2f
        /*0002*/ 	.short	(.L_3 - .L_2)
	.align		4
.L_2:
        /*0004*/ 	.word	index@(triton_poi_fused__native_batch_norm_legit_no_training_silu_28)
        /*0008*/ 	.word	0x00000011


	//----- nvinfo : EIATTR_MIN_STACK_SIZE
	.align		4
.L_3:
        /*000c*/ 	.byte	0x04, 0x12
        /*000e*/ 	.short	(.L_5 - .L_4)
	.align		4
.L_4:
        /*0010*/ 	.word	index@(triton_poi_fused__native_batch_norm_legit_no_training_silu_28)
        /*0014*/ 	.word	0x00000000


	//----- nvinfo : EIATTR_FRAME_SIZE
	.align		4
.L_5:
        /*0018*/ 	.byte	0x04, 0x11
        /*001a*/ 	.short	(.L_7 - .L_6)
	.align		4
.L_6:
        /*001c*/ 	.word	index@(triton_poi_fused__native_batch_norm_legit_no_training_silu_28)
        /*0020*/ 	.word	0x00000000


	//----- nvinfo : EIATTR_MIN_STACK_SIZE
	.align		4
.L_7:
        /*0024*/ 	.byte	0x04, 0x12
        /*0026*/ 	.short	(.L_9 - .L_8)
	.align		4
.L_8:
        /*0028*/ 	.word	index@(triton_poi_fused__native_batch_norm_legit_no_training_silu_28)
        /*002c*/ 	.word	0x00000000
.L_9:


//--------------------- .nv.info.triton_poi_fused__native_batch_norm_legit_no_training_silu_28 --------------------------
	.section	.nv.info.triton_poi_fused__native_batch_norm_legit_no_training_silu_28,"",@"SHT_CUDA_INFO"
	.sectionflags	@""
	.align	4


	//----- nvinfo : EIATTR_CUDA_API_VERSION
	.align		4
        /*0000*/ 	.byte	0x04, 0x37
        /*0002*/ 	.short	(.L_11 - .L_10)
.L_10:
        /*0004*/ 	.word	0x0000007c


	//----- nvinfo : EIATTR_KPARAM_INFO
	.align		4
.L_11:
        /*0008*/ 	.byte	0x04, 0x17
        /*000a*/ 	.short	(.L_13 - .L_12)
.L_12:
        /*000c*/ 	.word	0x00000000
        /*0010*/ 	.short	0x0006
        /*0012*/ 	.short	0x0030
        /*0014*/ 	.byte	0x00, 0xf0, 0x11, 0x00


	//----- nvinfo : EIATTR_KPARAM_INFO
	.align		4
.L_13:
        /*0018*/ 	.byte	0x04, 0x17
        /*001a*/ 	.short	(.L_15 - .L_14)
.L_14:
        /*001c*/ 	.word	0x00000000
        /*0020*/ 	.short	0x0005
        /*0022*/ 	.short	0x0028
        /*0024*/ 	.byte	0x00, 0xf4, 0x21, 0x00


	//----- nvinfo : EIATTR_KPARAM_INFO
	.align		4
.L_15:
        /*0028*/ 	.byte	0x04, 0x17
        /*002a*/ 	.short	(.L_17 - .L_16)
.L_16:
        /*002c*/ 	.word	0x00000000
        /*0030*/ 	.short	0x0004
        /*0032*/ 	.short	0x0020
        /*0034*/ 	.byte	0x00, 0xf4, 0x21, 0x00


	//----- nvinfo : EIATTR_KPARAM_INFO
	.align		4
.L_17:
        /*0038*/ 	.byte	0x04, 0x17
        /*003a*/ 	.short	(.L_19 - .L_18)
.L_18:
        /*003c*/ 	.word	0x00000000
        /*0040*/ 	.short	0x0003
        /*0042*/ 	.short	0x0018
        /*0044*/ 	.byte	0x00, 0xf4, 0x21, 0x00


	//----- nvinfo : EIATTR_KPARAM_INFO
	.align		4
.L_19:
        /*0048*/ 	.byte	0x04, 0x17
        /*004a*/ 	.short	(.L_21 - .L_20)
.L_20:
        /*004c*/ 	.word	0x00000000
        /*0050*/ 	.short	0x0002
        /*0052*/ 	.short	0x0010
        /*0054*/ 	.byte	0x00, 0xf4, 0x21, 0x00


	//----- nvinfo : EIATTR_KPARAM_INFO
	.align		4
.L_21:
        /*0058*/ 	.byte	0x04, 0x17
        /*005a*/ 	.short	(.L_23 - .L_22)
.L_22:
        /*005c*/ 	.word	0x00000000
        /*0060*/ 	.short	0x0001
        /*0062*/ 	.short	0x0008
        /*0064*/ 	.byte	0x00, 0xf4, 0x21, 0x00


	//----- nvinfo : EIATTR_KPARAM_INFO
	.align		4
.L_23:
        /*0068*/ 	.byte	0x04, 0x17
        /*006a*/ 	.short	(.L_25 - .L_24)
.L_24:
        /*006c*/ 	.word	0x00000000
        /*0070*/ 	.short	0x0000
        /*0072*/ 	.short	0x0000
        /*0074*/ 	.byte	0x00, 0xf4, 0x21, 0x00


	//----- nvinfo : EIATTR_SPARSE_MMA_MASK
	.align		4
.L_25:
        /*0078*/ 	.byte	0x03, 0x50
        /*007a*/ 	.short	0x0000


	//----- nvinfo : EIATTR_MAXREG_COUNT
	.align		4
        /*007c*/ 	.byte	0x03, 0x1b
        /*007e*/ 	.short	0x00ff


	//----- nvinfo : EIATTR_EXIT_INSTR_OFFSETS
	.align		4
        /*0080*/ 	.byte	0x04, 0x1c
        /*0082*/ 	.short	(.L_27 - .L_26)


	//   ....[0]....
.L_26:
        /*0084*/ 	.word	0x00000530


	//----- nvinfo : EIATTR_REQNTID
	.align		4
.L_27:
        /*0088*/ 	.byte	0x04, 0x10
        /*008a*/ 	.short	(.L_29 - .L_28)
.L_28:
        /*008c*/ 	.word	0x00000080
        /*0090*/ 	.word	0x00000001
        /*0094*/ 	.word	0x00000001


	//----- nvinfo : EIATTR_CBANK_PARAM_SIZE
	.align		4
.L_29:
        /*0098*/ 	.byte	0x03, 0x19
        /*009a*/ 	.short	0x0034


	//----- nvinfo : EIATTR_PARAM_CBANK
	.align		4
        /*009c*/ 	.byte	0x04, 0x0a
        /*009e*/ 	.short	(.L_31 - .L_30)
	.align		4
.L_30:
        /*00a0*/ 	.word	index@(.nv.constant0.triton_poi_fused__native_batch_norm_legit_no_training_silu_28)
        /*00a4*/ 	.short	0x0210
        /*00a6*/ 	.short	0x0034


	//----- nvinfo : EIATTR_SW_WAR
	.align		4
.L_31:
        /*00a8*/ 	.byte	0x04, 0x36
        /*00aa*/ 	.short	(.L_33 - .L_32)
.L_32:
        /*00ac*/ 	.word	0x00000008
.L_33:


//--------------------- .nv.callgraph             --------------------------
	.section	.nv.callgraph,"",@"SHT_CUDA_CALLGRAPH"
	.align	4
	.sectionentsize	8
	.align		4
        /*0000*/ 	.word	0x00000000
	.align		4
        /*0004*/ 	.word	0xffffffff
	.align		4
        /*0008*/ 	.word	0x00000000
	.align		4
        /*000c*/ 	.word	0xfffffffe
	.align		4
        /*0010*/ 	.word	0x00000000
	.align		4
        /*0014*/ 	.word	0xfffffffd
	.align		4
        /*0018*/ 	.word	0x00000000
	.align		4
        /*001c*/ 	.word	0xfffffffc


//--------------------- .nv.constant4             --------------------------
	.section	.nv.constant4,"a",@progbits
	.align	8
	.align		8
.nv.constant4:
        /*0000*/ 	.dword	_$_str
	.align		8
        /*0008*/ 	.dword	_$_str_$_2


//--------------------- .text.triton_poi_fused__native_batch_norm_legit_no_training_silu_28 --------------------------
	.section	.text.triton_poi_fused__native_batch_norm_legit_no_training_silu_28,"ax",@progbits
	.align	128
        .global         triton_poi_fused__native_batch_norm_legit_no_training_silu_28
        .type           triton_poi_fused__native_batch_norm_legit_no_training_silu_28,@function
        .size           triton_poi_fused__native_batch_norm_legit_no_training_silu_28,(.L_x_1 - triton_poi_fused__native_batch_norm_legit_no_training_silu_28)
        .other          triton_poi_fused__native_batch_norm_legit_no_training_silu_28,@"STO_CUDA_ENTRY STV_DEFAULT"
triton_poi_fused__native_batch_norm_legit_no_training_silu_28:
.text.triton_poi_fused__native_batch_norm_legit_no_training_silu_28:
[----:B------:R-:W-:Y:S01]  /*0000*/  LDC R1, c[0x0][0x28] ;  /* 0x00000a00ff017b82 */ /* 0x000fe20000000800 */
[----:B------:R-:W1:Y:S07]  /*0010*/  S2R R0, SR_TID.X ;  /* 0x0000000000007919 */ /* 0x000e6e0000002100 */
[----:B------:R-:W2:Y:S01]  /*0020*/  LDC.64 R2, c[0x0][0x228] ;  /* 0x00008a00ff027b82 */ /* 0x000ea20000000a00 */
[----:B------:R-:W-:Y:S01]  /*0030*/  ULDC.64 UR4, c[0x0][0x208] ;  /* 0x0000820000047ab9 */ /* 0x000fe20000000a00 */
[----:B------:R-:W3:Y:S06]  /*0040*/  S2R R7, SR_CTAID.X ;  /* 0x0000000000077919 */ /* 0x000eec0000002500 */
[----:B------:R-:W4:Y:S08]  /*0050*/  LDC.64 R8, c[0x0][0x230] ;  /* 0x00008c00ff087b82 */ /* 0x000f300000000a00 */
[----:B------:R-:W5:Y:S01]  /*0060*/  LDC.64 R10, c[0x0][0x238] ;  /* 0x00008e00ff0a7b82 */ /* 0x000f620000000a00 */
[----:B-1----:R-:W-:-:S02]  /*0070*/  SHF.L.U32 R0, R0, 0x1, RZ ;  /* 0x0000000100007819 */ /* 0x002fc400000006ff */
[----:B---3--:R-:W-:Y:S02]  /*0080*/  SHF.R.S32.HI R5, RZ, 0x17, R7 ;  /* 0x00000017ff057819 */ /* 0x008fe40000011407 */
[----:B------:R-:W-:Y:S02]  /*0090*/  LOP3.LUT R0, R0, 0xfe, RZ, 0xc0, !PT ;  /* 0x000000fe00007812 */ /* 0x000fe400078ec0ff */
[----:B------:R-:W-:Y:S02]  /*00a0*/  SGXT R5, R5, 0x1 ;  /* 0x000000010505781a */ /* 0x000fe40000000200 */
[----:B------:R-:W-:Y:S02]  /*00b0*/  LEA R0, R7, R0, 0x8 ;  /* 0x0000000007007211 */ /* 0x000fe400078e40ff */
[----:B------:R-:W1:Y:S02]  /*00c0*/  LDC.64 R6, c[0x0][0x220] ;  /* 0x00008800ff067b82 */ /* 0x000e640000000a00 */
[----:B------:R-:W-:-:S04]  /*00d0*/  LEA.HI R5, R5, R0, RZ, 0x8 ;  /* 0x0000000005057211 */ /* 0x000fc800078f40ff */
[----:B------:R-:W-:-:S04]  /*00e0*/  LOP3.LUT R5, R5, 0xffffff00, RZ, 0xc0, !PT ;  /* 0xffffff0005057812 */ /* 0x000fc800078ec0ff */
[----:B------:R-:W-:Y:S02]  /*00f0*/  IADD3 R13, R0, -R5, RZ ;  /* 0x80000005000d7210 */ /* 0x000fe40007ffe0ff */
[----:B------:R-:W3:Y:S03]  /*0100*/  LDC.64 R4, c[0x0][0x218] ;  /* 0x00008600ff047b82 */ /* 0x000ee60000000a00 */
[----:B--2---:R-:W-:-:S06]  /*0110*/  IMAD.WIDE R2, R13, 0x4, R2 ;  /* 0x000000040d027825 */ /* 0x004fcc00078e0202 */
[----:B------:R-:W2:Y:S01]  /*0120*/  LDG.E.EL.64 R2, desc[UR4][R2.64] ;  /* 0x0000000402027981 */ /* 0x000ea2000c2e1b00 */
[----:B-1----:R-:W-:-:S04]  /*0130*/  IMAD.WIDE R6, R13, 0x4, R6 ;  /* 0x000000040d067825 */ /* 0x002fc800078e0206 */
[C---:B----4-:R-:W-:Y:S02]  /*0140*/  IMAD.WIDE R8, R13.reuse, 0x4, R8 ;  /* 0x000000040d087825 */ /* 0x050fe400078e0208 */
[----:B------:R-:W4:Y:S02]  /*0150*/  LDG.E.EL.64 R6, desc[UR4][R6.64] ;  /* 0x0000000406067981 */ /* 0x000f24000c2e1b00 */
[----:B-----5:R-:W-:Y:S02]  /*0160*/  IMAD.WIDE R10, R13, 0x4, R10 ;  /* 0x000000040d0a7825 */ /* 0x020fe400078e020a */
[----:B------:R-:W5:Y:S02]  /*0170*/  LDG.E.EL.64 R8, desc[UR4][R8.64] ;  /* 0x0000000408087981 */ /* 0x000f64000c2e1b00 */
[----:B---3--:R-:W-:Y:S02]  /*0180*/  IMAD.WIDE R4, R0, 0x4, R4 ;  /* 0x0000000400047825 */ /* 0x008fe400078e0204 */
[----:B------:R-:W5:Y:S04]  /*0190*/  LDG.E.EL.64 R10, desc[UR4][R10.64] ;  /* 0x000000040a0a7981 */ /* 0x000f68000c2e1b00 */
[----:B------:R-:W4:Y:S01]  /*01a0*/  LDG.E.64 R4, desc[UR4][R4.64] ;  /* 0x0000000404047981 */ /* 0x000f22000c1e1b00 */
[----:B--2---:R-:W-:Y:S01]  /*01b0*/  FADD R2, R2, 0.0010000000474974513054 ;  /* 0x3a83126f02027421 */ /* 0x004fe20000000000 */
[----:B------:R-:W-:-:S03]  /*01c0*/  FADD R3, R3, 0.0010000000474974513054 ;  /* 0x3a83126f03037421 */ /* 0x000fc60000000000 */
[----:B------:R-:W1:Y:S08]  /*01d0*/  MUFU.SQRT R12, R2 ;  /* 0x00000002000c7308 */ /* 0x000e700000002000 */
[----:B------:R-:W2:Y:S01]  /*01e0*/  MUFU.SQRT R13, R3 ;  /* 0x00000003000d7308 */ /* 0x000ea20000002000 */
[C---:B-1----:R-:W-:Y:S02]  /*01f0*/  FSETP.GT.AND P0, PT, R12.reuse, 8.50705917302346158658e+37, PT ;  /* 0x7e8000000c00780b */ /* 0x042fe40003f04000 */
[----:B------:R-:W-:-:S02]  /*0200*/  FSETP.GEU.AND P2, PT, R12, 1.175494350822287508e-38, PT ;  /* 0x008000000c00780b */ /* 0x000fc40003f4e000 */
[C---:B--2---:R-:W-:Y:S02]  /*0210*/  FSETP.GT.AND P1, PT, R13.reuse, 8.50705917302346158658e+37, PT ;  /* 0x7e8000000d00780b */ /* 0x044fe40003f24000 */
[----:B------:R-:W-:-:S07]  /*0220*/  FSETP.GEU.AND P3, PT, R13, 1.175494350822287508e-38, PT ;  /* 0x008000000d00780b */ /* 0x000fce0003f6e000 */
[----:B------:R-:W-:Y:S01]  /*0230*/  @P0 FMUL R12, R12, 0.25 ;  /* 0x3e8000000c0c0820 */ /* 0x000fe20000400000 */
[----:B------:R-:W-:-:S03]  /*0240*/  HFMA2.MMA R2, -RZ, RZ, 1.625, 0 ;  /* 0x3e800000ff027435 */ /* 0x000fc600000001ff */
[----:B------:R-:W-:Y:S01]  /*0250*/  @!P2 FMUL R12, R12, 16777216 ;  /* 0x4b8000000c0ca820 */ /* 0x000fe20000400000 */
[----:B------:R-:W-:-:S05]  /*0260*/  @P1 FMUL R13, R13, 0.25 ;  /* 0x3e8000000d0d1820 */ /* 0x000fca0000400000 */
[----:B------:R-:W1:Y:S01]  /*0270*/  MUFU.RCP R12, R12 ;  /* 0x0000000c000c7308 */ /* 0x000e620000001000 */
[----:B------:R-:W-:Y:S01]  /*0280*/  @!P3 FMUL R13, R13, 16777216 ;  /* 0x4b8000000d0db820 */ /* 0x000fe20000400000 */
[----:B------:R-:W-:-:S06]  /*0290*/  FSEL R3, R2, 1, P0 ;  /* 0x3f80000002037808 */ /* 0x000fcc0000000000 */
[----:B------:R-:W2:Y:S01]  /*02a0*/  MUFU.RCP R13, R13 ;  /* 0x0000000d000d7308 */ /* 0x000ea20000001000 */
[----:B------:R-:W-:Y:S01]  /*02b0*/  @!P2 FMUL R3, R3, 16777216 ;  /* 0x4b8000000303a820 */ /* 0x000fe20000400000 */
[----:B------:R-:W-:Y:S01]  /*02c0*/  FSEL R14, R2, 1, P1 ;  /* 0x3f800000020e7808 */ /* 0x000fe20000800000 */
[----:B----4-:R-:W-:Y:S02]  /*02d0*/  FADD R4, R4, -R6 ;  /* 0x8000000604047221 */ /* 0x010fe40000000000 */
[----:B-1----:R-:W-:Y:S02]  /*02e0*/  FMUL R3, R12, R3 ;  /* 0x000000030c037220 */ /* 0x002fe40000400000 */
[----:B------:R-:W-:Y:S01]  /*02f0*/  @!P3 FMUL R14, R14, 16777216 ;  /* 0x4b8000000e0eb820 */ /* 0x000fe20000400000 */
[----:B------:R-:W-:Y:S01]  /*0300*/  FADD R5, R5, -R7 ;  /* 0x8000000705057221 */ /* 0x000fe20000000000 */
[----:B------:R-:W-:Y:S02]  /*0310*/  FMUL R3, R4, R3 ;  /* 0x0000000304037220 */ /* 0x000fe40000400000 */
[----:B--2---:R-:W-:-:S02]  /*0320*/  FMUL R14, R13, R14 ;  /* 0x0000000e0d0e7220 */ /* 0x004fc40000400000 */
[----:B-----5:R-:W-:Y:S02]  /*0330*/  FFMA R8, R8, R3, R10 ;  /* 0x0000000308087223 */ /* 0x020fe4000000000a */
[----:B------:R-:W-:Y:S02]  /*0340*/  FMUL R14, R5, R14 ;  /* 0x0000000e050e7220 */ /* 0x000fe40000400000 */
[----:B------:R-:W-:Y:S02]  /*0350*/  FADD R3, RZ, -R8 ;  /* 0x80000008ff037221 */ /* 0x000fe40000000000 */
[----:B------:R-:W-:Y:S02]  /*0360*/  FFMA R9, R9, R14, R11 ;  /* 0x0000000e09097223 */ /* 0x000fe4000000000b */
[----:B------:R-:W-:Y:S02]  /*0370*/  FMUL R4, R3, 1.4426950216293334961 ;  /* 0x3fb8aa3b03047820 */ /* 0x000fe40000400000 */
[----:B------:R-:W-:-:S04]  /*0380*/  FADD R3, RZ, -R9 ;  /* 0x80000009ff037221 */ /* 0x000fc80000000000 */
[----:B------:R-:W-:Y:S01]  /*0390*/  FMUL R6, R3, 1.4426950216293334961 ;  /* 0x3fb8aa3b03067820 */ /* 0x000fe20000400000 */
[----:B------:R-:W-:-:S04]  /*03a0*/  FSETP.GEU.AND P0, PT, R4, -126, PT ;  /* 0xc2fc00000400780b */ /* 0x000fc80003f0e000 */
[----:B------:R-:W-:-:S09]  /*03b0*/  FSETP.GEU.AND P1, PT, R6, -126, PT ;  /* 0xc2fc00000600780b */ /* 0x000fd20003f2e000 */
[----:B------:R-:W-:-:S04]  /*03c0*/  @!P0 FMUL R4, R4, 0.5 ;  /* 0x3f00000004048820 */ /* 0x000fc80000400000 */
[----:B------:R-:W-:Y:S01]  /*03d0*/  @!P1 FMUL R6, R6, 0.5 ;  /* 0x3f00000006069820 */ /* 0x000fe20000400000 */
[----:B------:R-:W1:Y:S08]  /*03e0*/  MUFU.EX2 R3, R4 ;  /* 0x0000000400037308 */ /* 0x000e700000000800 */
[----:B------:R-:W2:Y:S01]  /*03f0*/  MUFU.EX2 R5, R6 ;  /* 0x0000000600057308 */ /* 0x000ea20000000800 */
[----:B-1----:R-:W-:-:S04]  /*0400*/  @!P0 FMUL R3, R3, R3 ;  /* 0x0000000303038220 */ /* 0x002fc80000400000 */
[----:B------:R-:W-:Y:S01]  /*0410*/  FADD R7, R3, 1 ;  /* 0x3f80000003077421 */ /* 0x000fe20000000000 */
[----:B--2---:R-:W-:-:S04]  /*0420*/  @!P1 FMUL R5, R5, R5 ;  /* 0x0000000505059220 */ /* 0x004fc80000400000 */
[----:B------:R-:W-:Y:S01]  /*0430*/  FADD R10, R5, 1 ;  /* 0x3f800000050a7421 */ /* 0x000fe20000000000 */
[----:B------:R-:W-:Y:S01]  /*0440*/  FSETP.GT.AND P0, PT, R7, 8.50705917302346158658e+37, PT ;  /* 0x7e8000000700780b */ /* 0x000fe20003f04000 */
[----:B------:R-:W1:Y:S03]  /*0450*/  LDC.64 R4, c[0x0][0x210] ;  /* 0x00008400ff047b82 */ /* 0x000e660000000a00 */
[----:B------:R-:W-:-:S09]  /*0460*/  FSETP.GT.AND P1, PT, R10, 8.50705917302346158658e+37, PT ;  /* 0x7e8000000a00780b */ /* 0x000fd20003f24000 */
[----:B------:R-:W-:-:S04]  /*0470*/  @P0 FMUL R7, R7, 0.25 ;  /* 0x3e80000007070820 */ /* 0x000fc80000400000 */
[----:B------:R-:W-:Y:S02]  /*0480*/  @P1 FMUL R10, R10, 0.25 ;  /* 0x3e8000000a0a1820 */ /* 0x000fe40000400000 */
[----:B------:R-:W2:Y:S08]  /*0490*/  MUFU.RCP R7, R7 ;  /* 0x0000000700077308 */ /* 0x000eb00000001000 */
[----:B------:R-:W3:Y:S01]  /*04a0*/  MUFU.RCP R10, R10 ;  /* 0x0000000a000a7308 */ /* 0x000ee20000001000 */
[----:B------:R-:W-:-:S02]  /*04b0*/  FSEL R6, R2, 1, P0 ;  /* 0x3f80000002067808 */ /* 0x000fc40000000000 */
[----:B------:R-:W-:-:S03]  /*04c0*/  FSEL R3, R2, 1, P1 ;  /* 0x3f80000002037808 */ /* 0x000fc60000800000 */
[----:B--2---:R-:W-:-:S04]  /*04d0*/  FMUL R11, R7, R6 ;  /* 0x00000006070b7220 */ /* 0x004fc80000400000 */
[----:B------:R-:W-:Y:S01]  /*04e0*/  FMUL R8, R8, R11 ;  /* 0x0000000b08087220 */ /* 0x000fe20000400000 */
[----:B---3--:R-:W-:Y:S01]  /*04f0*/  FMUL R6, R10, R3 ;  /* 0x000000030a067220 */ /* 0x008fe20000400000 */
[----:B-1----:R-:W-:-:S04]  /*0500*/  IMAD.WIDE R2, R0, 0x4, R4 ;  /* 0x0000000400027825 */ /* 0x002fc800078e0204 */
[----:B------:R-:W-:-:S05]  /*0510*/  FMUL R9, R9, R6 ;  /* 0x0000000609097220 */ /* 0x000fca0000400000 */
[----:B------:R-:W-:Y:S01]  /*0520*/  STG.E.64 desc[UR4][R2.64], R8 ;  /* 0x0000000802007986 */ /* 0x000fe2000c101b04 */
[----:B------:R-:W-:Y:S05]  /*0530*/  EXIT ;  /* 0x000000000000794d */ /* 0x000fea0003800000 */
.L_x_0:
[----:B------:R-:W-:-:S00]  /*0540*/  BRA `(.L_x_0) ;  /* 0xfffffffc00fc7947 */ /* 0x000fc0000383ffff */
[----:B------:R-:W-:-:S00]  /*0550*/  NOP ;  /* 0x0000000000007918 */ /* 0x000fc00000000000 */
        /* <DEDUP_REMOVED lines=10> */
.L_x_1:


//--------------------- .nv.global.init           --------------------------
	.section	.nv.global.init,"aw",@progbits
.nv.global.init:
	.type		_$_str,@object
	.size		_$_str,(_$_str_$_2 - _$_str)
_$_str:
        /*0000*/ 	.byte	0x5f, 0x5f, 0x43, 0x55, 0x44, 0x41, 0x5f, 0x46, 0x54, 0x5a, 0x00
	.type		_$_str_$_2,@object
	.size		_$_str_$_2,(.L_1 - _$_str_$_2)
_$_str_$_2:
        /*000b*/ 	.byte	0x5f, 0x5f, 0x43, 0x55, 0x44, 0x41, 0x5f, 0x50, 0x52, 0x45, 0x43, 0x5f, 0x53, 0x51, 0x52, 0x54
        /*001b*/ 	.byte	0x00
.L_1:


//--------------------- .nv.constant0.triton_poi_fused__native_batch_norm_legit_no_training_silu_28 --------------------------
	.section	.nv.constant0.triton_poi_fused__native_batch_norm_legit_no_training_silu_28,"a",@progbits
	.sectionflags	@""
	.align	4
.nv.constant0.triton_poi_fused__native_batch_norm_legit_no_training_silu_28:
	.zero		580
